	.headerflags	@"EF_CUDA_TEXMODE_UNIFIED EF_CUDA_64BIT_ADDRESS EF_CUDA_ACCELERATORS EF_CUDA_SM90 EF_CUDA_VIRTUAL_SM(EF_CUDA_SM90)"
	.elftype	@"ET_EXEC"


//--------------------- .nv.info                  --------------------------
	.section	.nv.info,"",@"SHT_CUDA_INFO"
	.align	4


	//----- nvinfo : EIATTR_REGCOUNT
	.align		4
        /*0000*/ 	.byte	0x04, 0x2f
        /*0002*/ 	.short	(.L_1 - .L_0)
	.align		4
.L_0:
        /*0004*/ 	.word	index@(triton_red_fused_pow_sum_15)
        /*0008*/ 	.word	0x0000001d


	//----- nvinfo : EIATTR_MIN_STACK_SIZE
	.align		4
.L_1:
        /*000c*/ 	.byte	0x04, 0x12
        /*000e*/ 	.short	(.L_3 - .L_2)
	.align		4
.L_2:
        /*0010*/ 	.word	index@(triton_red_fused_pow_sum_15)
        /*0014*/ 	.word	0x00000000


	//----- nvinfo : EIATTR_FRAME_SIZE
	.align		4
.L_3:
        /*0018*/ 	.byte	0x04, 0x11
        /*001a*/ 	.short	(.L_5 - .L_4)
	.align		4
.L_4:
        /*001c*/ 	.word	index@(triton_red_fused_pow_sum_15)
        /*0020*/ 	.word	0x00000000


	//----- nvinfo : EIATTR_MIN_STACK_SIZE
	.align		4
.L_5:
        /*0024*/ 	.byte	0x04, 0x12
        /*0026*/ 	.short	(.L_7 - .L_6)
	.align		4
.L_6:
        /*0028*/ 	.word	index@(triton_red_fused_pow_sum_15)
        /*002c*/ 	.word	0x00000000
.L_7:


//--------------------- .nv.info.triton_red_fused_pow_sum_15 --------------------------
	.section	.nv.info.triton_red_fused_pow_sum_15,"",@"SHT_CUDA_INFO"
	.sectionflags	@""
	.align	4


	//----- nvinfo : EIATTR_CUDA_API_VERSION
	.align		4
        /*0000*/ 	.byte	0x04, 0x37
        /*0002*/ 	.short	(.L_9 - .L_8)
.L_8:
        /*0004*/ 	.word	0x0000007c


	//----- nvinfo : EIATTR_KPARAM_INFO
	.align		4
.L_9:
        /*0008*/ 	.byte	0x04, 0x17
        /*000a*/ 	.short	(.L_11 - .L_10)
.L_10:
        /*000c*/ 	.word	0x00000000
        /*0010*/ 	.short	0x0003
        /*0012*/ 	.short	0x0014
        /*0014*/ 	.byte	0x00, 0xf0, 0x11, 0x00


	//----- nvinfo : EIATTR_KPARAM_INFO
	.align		4
.L_11:
        /*0018*/ 	.byte	0x04, 0x17
        /*001a*/ 	.short	(.L_13 - .L_12)
.L_12:
        /*001c*/ 	.word	0x00000000
        /*0020*/ 	.short	0x0002
        /*0022*/ 	.short	0x0010
        /*0024*/ 	.byte	0x00, 0xf0, 0x11, 0x00


	//----- nvinfo : EIATTR_KPARAM_INFO
	.align		4
.L_13:
        /*0028*/ 	.byte	0x04, 0x17
        /*002a*/ 	.short	(.L_15 - .L_14)
.L_14:
        /*002c*/ 	.word	0x00000000
        /*0030*/ 	.short	0x0001
        /*0032*/ 	.short	0x0008
        /*0034*/ 	.byte	0x00, 0xf4, 0x21, 0x00


	//----- nvinfo : EIATTR_KPARAM_INFO
	.align		4
.L_15:
        /*0038*/ 	.byte	0x04, 0x17
        /*003a*/ 	.short	(.L_17 - .L_16)
.L_16:
        /*003c*/ 	.word	0x00000000
        /*0040*/ 	.short	0x0000
        /*0042*/ 	.short	0x0000
        /*0044*/ 	.byte	0x00, 0xf4, 0x21, 0x00


	//----- nvinfo : EIATTR_SPARSE_MMA_MASK
	.align		4
.L_17:
        /*0048*/ 	.byte	0x03, 0x50
        /*004a*/ 	.short	0x0000


	//----- nvinfo : EIATTR_MAXREG_COUNT
	.align		4
        /*004c*/ 	.byte	0x03, 0x1b
        /*004e*/ 	.short	0x00ff


	//----- nvinfo : EIATTR_COOP_GROUP_MASK_REGIDS
	.align		4
        /*0050*/ 	.byte	0x04, 0x29
        /*0052*/ 	.short	(.L_19 - .L_18)


	//   ....[0]....
.L_18:
        /*0054*/ 	.word	0xffffffff


	//----- nvinfo : EIATTR_COOP_GROUP_INSTR_OFFSETS
	.align		4
.L_19:
        /*0058*/ 	.byte	0x04, 0x28
        /*005a*/ 	.short	(.L_21 - .L_20)


	//   ....[0]....
.L_20:
        /*005c*/ 	.word	0x00000440


	//----- nvinfo : EIATTR_EXIT_INSTR_OFFSETS
	.align		4
.L_21:
        /*0060*/ 	.byte	0x04, 0x1c
        /*0062*/ 	.short	(.L_23 - .L_22)


	//   ....[0]....
.L_22:
        /*0064*/ 	.word	0x00000480


	//   ....[1]....
        /*0068*/ 	.word	0x000004d0


	//----- nvinfo : EIATTR_REQNTID
	.align		4
.L_23:
        /*006c*/ 	.byte	0x04, 0x10
        /*006e*/ 	.short	(.L_25 - .L_24)
.L_24:
        /*0070*/ 	.word	0x00000080
        /*0074*/ 	.word	0x00000001
        /*0078*/ 	.word	0x00000001


	//----- nvinfo : EIATTR_CBANK_PARAM_SIZE
	.align		4
.L_25:
        /*007c*/ 	.byte	0x03, 0x19
        /*007e*/ 	.short	0x0018


	//----- nvinfo : EIATTR_PARAM_CBANK
	.align		4
        /*0080*/ 	.byte	0x04, 0x0a
        /*0082*/ 	.short	(.L_27 - .L_26)
	.align		4
.L_26:
        /*0084*/ 	.word	index@(.nv.constant0.triton_red_fused_pow_sum_15)
        /*0088*/ 	.short	0x0210
        /*008a*/ 	.short	0x0018


	//----- nvinfo : EIATTR_SW_WAR
	.align		4
.L_27:
        /*008c*/ 	.byte	0x04, 0x36
        /*008e*/ 	.short	(.L_29 - .L_28)
.L_28:
        /*0090*/ 	.word	0x00000008
.L_29:


//--------------------- .nv.callgraph             --------------------------
	.section	.nv.callgraph,"",@"SHT_CUDA_CALLGRAPH"
	.align	4
	.sectionentsize	8
	.align		4
        /*0000*/ 	.word	0x00000000
	.align		4
        /*0004*/ 	.word	0xffffffff
	.align		4
        /*0008*/ 	.word	0x00000000
	.align		4
        /*000c*/ 	.word	0xfffffffe
	.align		4
        /*0010*/ 	.word	0x00000000
	.align		4
        /*0014*/ 	.word	0xfffffffd
	.align		4
        /*0018*/ 	.word	0x00000000
	.align		4
        /*001c*/ 	.word	0xfffffffc


//--------------------- .text.triton_red_fused_pow_sum_15 --------------------------
	.section	.text.triton_red_fused_pow_sum_15,"ax",@progbits
	.sectionflags	@"SHF_BARRIERS=1"
	.align	128
        .global         triton_red_fused_pow_sum_15
        .type           triton_red_fused_pow_sum_15,@function
        .size           triton_red_fused_pow_sum_15,(.L_x_2 - triton_red_fused_pow_sum_15)
        .other          triton_red_fused_pow_sum_15,@"STO_CUDA_ENTRY STV_DEFAULT"
triton_red_fused_pow_sum_15:
.text.triton_red_fused_pow_sum_15:
[----:B------:R-:W0:Y:S02]  /*0000*/  LDC R1, c[0x0][0x28] ;  /* 0x00000a00ff017b82 */ /* 0x000e240000000800 */
[----:B------:R-:W1:Y:S01]  /*0010*/  S2R R25, SR_TID.X ;  /* 0x0000000000197919 */ /* 0x000e620000002100 */
[----:B------:R-:W-:Y:S01]  /*0020*/  IMAD.MOV.U32 R4, RZ, RZ, RZ ;  /* 0x000000ffff047224 */ /* 0x000fe200078e00ff */
[----:B------:R-:W2:Y:S01]  /*0030*/  LDC.64 R2, c[0x0][0x210] ;  /* 0x00008400ff027b82 */ /* 0x000ea20000000a00 */
[----:B------:R-:W-:Y:S01]  /*0040*/  HFMA2.MMA R14, -RZ, RZ, 0, 0 ;  /* 0x00000000ff0e7435 */ /* 0x000fe200000001ff */
[----:B------:R-:W3:Y:S01]  /*0050*/  S2R R5, SR_CTAID.X ;  /* 0x0000000000057919 */ /* 0x000ee20000002500 */
[----:B------:R-:W-:Y:S01]  /*0060*/  IMAD.MOV.U32 R17, RZ, RZ, -0x8 ;  /* 0xfffffff8ff117424 */ /* 0x000fe200078e00ff */
[----:B------:R-:W-:Y:S01]  /*0070*/  MOV R21, RZ ;  /* 0x000000ff00157202 */ /* 0x000fe20000000f00 */
[----:B------:R-:W-:Y:S01]  /*0080*/  IMAD.MOV.U32 R15, RZ, RZ, -0x1 ;  /* 0xffffffffff0f7424 */ /* 0x000fe200078e00ff */
[----:B------:R-:W-:Y:S01]  /*0090*/  CS2R R18, SRZ ;  /* 0x0000000000127805 */ /* 0x000fe2000001ff00 */
[----:B------:R-:W-:Y:S01]  /*00a0*/  ULDC.64 UR6, c[0x0][0x208] ;  /* 0x0000820000067ab9 */ /* 0x000fe20000000a00 */
[----:B-1----:R-:W-:-:S02]  /*00b0*/  LOP3.LUT R0, R25, 0x3f, RZ, 0xc0, !PT ;  /* 0x0000003f19007812 */ /* 0x002fc400078ec0ff */
[----:B------:R-:W-:-:S03]  /*00c0*/  SHF.R.U32.HI R16, RZ, 0x6, R25 ;  /* 0x00000006ff107819 */ /* 0x000fc60000011619 */
[----:B---3--:R-:W-:Y:S01]  /*00d0*/  IMAD R5, R5, 0x40, R0 ;  /* 0x0000004005057824 */ /* 0x008fe200078e0200 */
[----:B------:R-:W-:-:S03]  /*00e0*/  SGXT.U32 R16, R16, 0x1 ;  /* 0x000000011010781a */ /* 0x000fc60000000000 */
[C---:B------:R-:W-:Y:S01]  /*00f0*/  IMAD.HI R6, R5.reuse, -0x6e5d4c3b, R4 ;  /* 0x91a2b3c505067827 */ /* 0x040fe200078e0204 */
[----:B------:R-:W-:-:S04]  /*0100*/  ISETP.GE.AND P1, PT, R5, 0x384, PT ;  /* 0x000003840500780c */ /* 0x000fc80003f26270 */
[----:B------:R-:W-:-:S04]  /*0110*/  SHF.R.U32.HI R7, RZ, 0x1f, R6 ;  /* 0x0000001fff077819 */ /* 0x000fc80000011606 */
[----:B------:R-:W-:-:S05]  /*0120*/  LEA.HI.SX32 R7, R6, R7, 0x19 ;  /* 0x0000000706077211 */ /* 0x000fca00078fcaff */
[----:B------:R-:W-:-:S04]  /*0130*/  IMAD R7, R7, 0x6f9f, R5 ;  /* 0x00006f9f07077824 */ /* 0x000fc800078e0205 */
[----:B--2---:R-:W-:-:S07]  /*0140*/  IMAD R23, R16, 0xe1, R7 ;  /* 0x000000e110177824 */ /* 0x004fce00078e0207 */
.L_x_0:
[C---:B------:R-:W-:Y:S01]  /*0150*/  VIADD R9, R23.reuse, 0x1c2 ;  /* 0x000001c217097836 */ /* 0x040fe20000000000 */
[----:B------:R-:W-:Y:S01]  /*0160*/  MOV R24, RZ ;  /* 0x000000ff00187202 */ /* 0x000fe20000000f00 */
[C---:B------:R-:W-:Y:S01]  /*0170*/  VIADD R11, R23.reuse, 0x384 ;  /* 0x00000384170b7836 */ /* 0x040fe20000000000 */
[----:B------:R-:W-:Y:S01]  /*0180*/  MOV R22, RZ ;  /* 0x000000ff00167202 */ /* 0x000fe20000000f00 */
[C---:B------:R-:W-:Y:S01]  /*0190*/  VIADD R13, R23.reuse, 0x546 ;  /* 0x00000546170d7836 */ /* 0x040fe20000000000 */
[----:B------:R-:W-:Y:S01]  /*01a0*/  MOV R20, RZ ;  /* 0x000000ff00147202 */ /* 0x000fe20000000f00 */
[----:B------:R-:W-:Y:S02]  /*01b0*/  IMAD.MOV.U32 R26, RZ, RZ, RZ ;  /* 0x000000ffff1a7224 */ /* 0x000fe400078e00ff */
[----:B------:R-:W-:-:S04]  /*01c0*/  IMAD.WIDE R6, R23, 0x4, R2 ;  /* 0x0000000417067825 */ /* 0x000fc800078e0202 */
[--C-:B------:R-:W-:Y:S01]  /*01d0*/  IMAD.WIDE R8, R9, 0x4, R2.reuse ;  /* 0x0000000409087825 */ /* 0x100fe200078e0202 */
[----:B------:R-:W2:Y:S03]  /*01e0*/  @!P1 LDG.E.EF R26, desc[UR6][R6.64] ;  /* 0x00000006061a9981 */ /* 0x000ea6000c0e1900 */
[--C-:B------:R-:W-:Y:S01]  /*01f0*/  IMAD.WIDE R10, R11, 0x4, R2.reuse ;  /* 0x000000040b0a7825 */ /* 0x100fe200078e0202 */
[----:B------:R2:W3:Y:S03]  /*0200*/  @!P1 LDG.E.EF R24, desc[UR6][R8.64] ;  /* 0x0000000608189981 */ /* 0x0004e6000c0e1900 */
[----:B------:R-:W-:Y:S01]  /*0210*/  IMAD.WIDE R12, R13, 0x4, R2 ;  /* 0x000000040d0c7825 */ /* 0x000fe200078e0202 */
[----:B------:R-:W4:Y:S04]  /*0220*/  @!P1 LDG.E.EF R22, desc[UR6][R10.64] ;  /* 0x000000060a169981 */ /* 0x000f28000c0e1900 */
[----:B------:R-:W5:Y:S01]  /*0230*/  @!P1 LDG.E.EF R20, desc[UR6][R12.64] ;  /* 0x000000060c149981 */ /* 0x000f62000c0e1900 */
[----:B------:R-:W-:-:S05]  /*0240*/  IADD3 R17, P0, R17, 0x8, RZ ;  /* 0x0000000811117810 */ /* 0x000fca0007f1e0ff */
[----:B------:R-:W-:Y:S01]  /*0250*/  IMAD.X R15, RZ, RZ, R15, P0 ;  /* 0x000000ffff0f7224 */ /* 0x000fe200000e060f */
[----:B------:R-:W-:-:S04]  /*0260*/  ISETP.GE.U32.AND P0, PT, R17, 0x78, PT ;  /* 0x000000781100780c */ /* 0x000fc80003f06070 */
[----:B------:R-:W-:Y:S02]  /*0270*/  ISETP.GE.U32.AND.EX P0, PT, R15, RZ, PT, P0 ;  /* 0x000000ff0f00720c */ /* 0x000fe40003f06100 */
[----:B------:R-:W-:Y:S02]  /*0280*/  IADD3 R23, R23, 0x708, RZ ;  /* 0x0000070817177810 */ /* 0x000fe40007ffe0ff */
[----:B--2---:R-:W-:Y:S02]  /*0290*/  SEL R9, R26, RZ, !P1 ;  /* 0x000000ff1a097207 */ /* 0x004fe40004800000 */
[----:B---3--:R-:W-:Y:S02]  /*02a0*/  SEL R24, R24, RZ, !P1 ;  /* 0x000000ff18187207 */ /* 0x008fe40004800000 */
[----:B----4-:R-:W-:Y:S02]  /*02b0*/  SEL R22, R22, RZ, !P1 ;  /* 0x000000ff16167207 */ /* 0x010fe40004800000 */
[----:B-----5:R-:W-:Y:S01]  /*02c0*/  SEL R7, R20, RZ, !P1 ;  /* 0x000000ff14077207 */ /* 0x020fe20004800000 */
[----:B------:R-:W-:Y:S01]  /*02d0*/  @!P1 FFMA R14, R9, R9, R14 ;  /* 0x00000009090e9223 */ /* 0x000fe2000000000e */
[----:B------:R-:W-:Y:S01]  /*02e0*/  @!P1 FFMA R21, R24, R24, R21 ;  /* 0x0000001818159223 */ /* 0x000fe20000000015 */
[----:B------:R-:W-:-:S02]  /*02f0*/  @!P1 FFMA R19, R22, R22, R19 ;  /* 0x0000001616139223 */ /* 0x000fc40000000013 */
[----:B------:R-:W-:Y:S01]  /*0300*/  @!P1 FFMA R18, R7, R7, R18 ;  /* 0x0000000707129223 */ /* 0x000fe20000000012 */
[----:B------:R-:W-:Y:S06]  /*0310*/  @!P0 BRA `(.L_x_0) ;  /* 0xfffffffc008c8947 */ /* 0x000fec000383ffff */
[----:B------:R-:W1:Y:S01]  /*0320*/  S2UR UR5, SR_CgaCtaId ;  /* 0x00000000000579c3 */ /* 0x000e620000008800 */
[----:B------:R-:W-:Y:S01]  /*0330*/  FADD R14, R14, R21 ;  /* 0x000000150e0e7221 */ /* 0x000fe20000000000 */
[----:B------:R-:W-:Y:S01]  /*0340*/  UMOV UR4, 0x400 ;  /* 0x0000040000047882 */ /* 0x000fe20000000000 */
[----:B------:R-:W-:Y:S01]  /*0350*/  IMAD.SHL.U32 R7, R0, 0x8, RZ ;  /* 0x0000000800077824 */ /* 0x000fe200078e00ff */
[----:B------:R-:W-:Y:S01]  /*0360*/  SHF.L.U32 R0, R16, 0x2, RZ ;  /* 0x0000000210007819 */ /* 0x000fe200000006ff */
[----:B------:R-:W-:Y:S01]  /*0370*/  FADD R19, R19, R14 ;  /* 0x0000000e13137221 */ /* 0x000fe20000000000 */
[----:B------:R-:W-:Y:S02]  /*0380*/  ISETP.GE.AND P0, PT, R25, 0x80, PT ;  /* 0x000000801900780c */ /* 0x000fe40003f06270 */
[----:B------:R-:W-:Y:S01]  /*0390*/  LOP3.LUT R0, R7, R0, RZ, 0xfc, !PT ;  /* 0x0000000007007212 */ /* 0x000fe200078efcff */
[----:B------:R-:W-:Y:S01]  /*03a0*/  FADD R19, R18, R19 ;  /* 0x0000001312137221 */ /* 0x000fe20000000000 */
[----:B------:R-:W-:-:S02]  /*03b0*/  LOP3.LUT R8, R25, 0x1, RZ, 0xc0, !PT ;  /* 0x0000000119087812 */ /* 0x000fc400078ec0ff */
[----:B------:R-:W-:Y:S01]  /*03c0*/  ISETP.EQ.AND P1, PT, R16, RZ, !P1 ;  /* 0x000000ff1000720c */ /* 0x000fe20004f22270 */
[----:B-1----:R-:W-:-:S06]  /*03d0*/  UPRMT UR4, UR5, 0x654, UR4 ;  /* 0x0000065405047896 */ /* 0x002fcc0008000004 */
[----:B------:R-:W-:-:S03]  /*03e0*/  LEA R2, R25, UR4, 0x2 ;  /* 0x0000000419027c11 */ /* 0x000fc6000f8e10ff */
[----:B------:R-:W-:Y:S01]  /*03f0*/  STS [R0+UR4], R19 ;  /* 0x0000001300007988 */ /* 0x000fe20008000804 */
[----:B------:R-:W-:Y:S06]  /*0400*/  BAR.SYNC.DEFER_BLOCKING 0x0 ;  /* 0x0000000000007b1d */ /* 0x000fec0000010000 */
[----:B------:R-:W1:Y:S01]  /*0410*/  @!P0 LDS R3, [R2] ;  /* 0x0000000002038984 */ /* 0x000e620000000800 */
[----:B------:R-:W-:-:S04]  /*0420*/  ISETP.NE.U32.AND P0, PT, R8, 0x1, PT ;  /* 0x000000010800780c */ /* 0x000fc80003f05070 */
[----:B------:R-:W-:Y:S01]  /*0430*/  ISETP.LT.AND P0, PT, R25, 0x80, P0 ;  /* 0x000000801900780c */ /* 0x000fe20000701270 */
[----:B-1----:R-:W1:Y:S02]  /*0440*/  SHFL.BFLY PT, R6, R3, 0x1, 0x1f ;  /* 0x0c201f0003067f89 */ /* 0x002e6400000e0000 */
[----:B-1----:R-:W-:-:S10]  /*0450*/  FADD R9, R3, R6 ;  /* 0x0000000603097221 */ /* 0x002fd40000000000 */
[----:B------:R1:W-:Y:S01]  /*0460*/  @P0 STS [R2], R9 ;  /* 0x0000000902000388 */ /* 0x0003e20000000800 */
[----:B------:R-:W-:Y:S06]  /*0470*/  BAR.SYNC.DEFER_BLOCKING 0x0 ;  /* 0x0000000000007b1d */ /* 0x000fec0000010000 */
[----:B-1----:R-:W-:Y:S05]  /*0480*/  @!P1 EXIT ;  /* 0x000000000000994d */ /* 0x002fea0003800000 */
[----:B------:R-:W0:Y:S01]  /*0490*/  LDS R7, [R7+UR4] ;  /* 0x0000000407077984 */ /* 0x000e220008000800 */
[----:B------:R-:W1:Y:S02]  /*04a0*/  LDC.64 R2, c[0x0][0x218] ;  /* 0x00008600ff027b82 */ /* 0x000e640000000a00 */
[----:B-1----:R-:W-:-:S05]  /*04b0*/  IMAD.WIDE R4, R5, 0x4, R2 ;  /* 0x0000000405047825 */ /* 0x002fca00078e0202 */
[----:B0-----:R-:W-:Y:S01]  /*04c0*/  STG.E desc[UR6][R4.64], R7 ;  /* 0x0000000704007986 */ /* 0x001fe2000c101906 */
[----:B------:R-:W-:Y:S05]  /*04d0*/  EXIT ;  /* 0x000000000000794d */ /* 0x000fea0003800000 */
.L_x_1:
[----:B------:R-:W-:-:S00]  /*04e0*/  BRA `(.L_x_1) ;  /* 0xfffffffc00fc7947 */ /* 0x000fc0000383ffff */
[----:B------:R-:W-:-:S00]  /*04f0*/  NOP ;  /* 0x0000000000007918 */ /* 0x000fc00000000000 */
        /* <DEDUP_REMOVED lines=8> */
.L_x_2:


//--------------------- .nv.shared.triton_red_fused_pow_sum_15 --------------------------
	.section	.nv.shared.triton_red_fused_pow_sum_15,"aw",@nobits
	.sectionflags	@""
	.align	16
	.zero		1024


//--------------------- .nv.constant0.triton_red_fused_pow_sum_15 --------------------------
	.section	.nv.constant0.triton_red_fused_pow_sum_15,"a",@progbits
	.sectionflags	@""
	.align	4
.nv.constant0.triton_red_fused_pow_sum_15:
	.zero		552
